//
// Generated by NVIDIA NVVM Compiler
//
// Compiler Build ID: CL-36424714
// Cuda compilation tools, release 13.0, V13.0.88
// Based on NVVM 20.0.0
//

.version 9.0
.target sm_100
.address_size 64

	// .globl	_Z10reduceGmemPiS_j
// _ZZ10reduceSmemPiS_jE4smem has been demoted

.visible .entry _Z10reduceGmemPiS_j(
	.param .u64 .ptr .align 1 _Z10reduceGmemPiS_j_param_0,
	.param .u64 .ptr .align 1 _Z10reduceGmemPiS_j_param_1,
	.param .u32 _Z10reduceGmemPiS_j_param_2
)
{
	.reg .pred 	%p<15>;
	.reg .b32 	%r<37>;
	.reg .b64 	%rd<11>;

	ld.param.u64 	%rd4, [_Z10reduceGmemPiS_j_param_0];
	ld.param.u64 	%rd3, [_Z10reduceGmemPiS_j_param_1];
	cvta.to.global.u64 	%rd5, %rd4;
	mov.u32 	%r4, %tid.x;
	mov.u32 	%r2, %ctaid.x;
	mov.u32 	%r3, %ntid.x;
	mul.lo.s32 	%r5, %r2, %r3;
	mul.wide.u32 	%rd6, %r5, 4;
	add.s64 	%rd1, %rd5, %rd6;
	setp.lt.u32 	%p1, %r3, 1024;
	setp.gt.u32 	%p2, %r4, 511;
	mul.wide.u32 	%rd7, %r4, 4;
	add.s64 	%rd2, %rd1, %rd7;
	or.pred  	%p3, %p1, %p2;
	@%p3 bra 	$L__BB0_2;
	ld.global.u32 	%r6, [%rd2+2048];
	ld.global.u32 	%r7, [%rd2];
	add.s32 	%r8, %r7, %r6;
	st.global.u32 	[%rd2], %r8;
$L__BB0_2:
	bar.sync 	0;
	setp.lt.u32 	%p4, %r3, 512;
	setp.gt.u32 	%p5, %r4, 255;
	or.pred  	%p6, %p4, %p5;
	@%p6 bra 	$L__BB0_4;
	ld.global.u32 	%r9, [%rd2+1024];
	ld.global.u32 	%r10, [%rd2];
	add.s32 	%r11, %r10, %r9;
	st.global.u32 	[%rd2], %r11;
$L__BB0_4:
	bar.sync 	0;
	setp.lt.u32 	%p7, %r3, 256;
	setp.gt.u32 	%p8, %r4, 127;
	or.pred  	%p9, %p7, %p8;
	@%p9 bra 	$L__BB0_6;
	ld.global.u32 	%r12, [%rd2+512];
	ld.global.u32 	%r13, [%rd2];
	add.s32 	%r14, %r13, %r12;
	st.global.u32 	[%rd2], %r14;
$L__BB0_6:
	bar.sync 	0;
	setp.lt.u32 	%p10, %r3, 128;
	setp.gt.u32 	%p11, %r4, 63;
	or.pred  	%p12, %p10, %p11;
	@%p12 bra 	$L__BB0_8;
	ld.global.u32 	%r15, [%rd2+256];
	ld.global.u32 	%r16, [%rd2];
	add.s32 	%r17, %r16, %r15;
	st.global.u32 	[%rd2], %r17;
$L__BB0_8:
	bar.sync 	0;
	setp.gt.u32 	%p13, %r4, 31;
	@%p13 bra 	$L__BB0_11;
	ld.volatile.global.u32 	%r18, [%rd2+128];
	ld.volatile.global.u32 	%r19, [%rd2];
	add.s32 	%r20, %r19, %r18;
	st.volatile.global.u32 	[%rd2], %r20;
	ld.volatile.global.u32 	%r21, [%rd2+64];
	ld.volatile.global.u32 	%r22, [%rd2];
	add.s32 	%r23, %r22, %r21;
	st.volatile.global.u32 	[%rd2], %r23;
	ld.volatile.global.u32 	%r24, [%rd2+32];
	ld.volatile.global.u32 	%r25, [%rd2];
	add.s32 	%r26, %r25, %r24;
	st.volatile.global.u32 	[%rd2], %r26;
	ld.volatile.global.u32 	%r27, [%rd2+16];
	ld.volatile.global.u32 	%r28, [%rd2];
	add.s32 	%r29, %r28, %r27;
	st.volatile.global.u32 	[%rd2], %r29;
	ld.volatile.global.u32 	%r30, [%rd2+8];
	ld.volatile.global.u32 	%r31, [%rd2];
	add.s32 	%r32, %r31, %r30;
	st.volatile.global.u32 	[%rd2], %r32;
	ld.volatile.global.u32 	%r33, [%rd2+4];
	ld.volatile.global.u32 	%r34, [%rd2];
	add.s32 	%r35, %r34, %r33;
	st.volatile.global.u32 	[%rd2], %r35;
	setp.ne.s32 	%p14, %r4, 0;
	@%p14 bra 	$L__BB0_11;
	ld.global.u32 	%r36, [%rd1];
	cvta.to.global.u64 	%rd8, %rd3;
	mul.wide.u32 	%rd9, %r2, 4;
	add.s64 	%rd10, %rd8, %rd9;
	st.global.u32 	[%rd10], %r36;
$L__BB0_11:
	ret;

}
	// .globl	_Z10reduceSmemPiS_j
.visible .entry _Z10reduceSmemPiS_j(
	.param .u64 .ptr .align 1 _Z10reduceSmemPiS_j_param_0,
	.param .u64 .ptr .align 1 _Z10reduceSmemPiS_j_param_1,
	.param .u32 _Z10reduceSmemPiS_j_param_2
)
{
	.reg .pred 	%p<15>;
	.reg .b32 	%r<41>;
	.reg .b64 	%rd<12>;
	// demoted variable
	.shared .align 4 .b8 _ZZ10reduceSmemPiS_jE4smem[1024];
	ld.param.u64 	%rd2, [_Z10reduceSmemPiS_j_param_0];
	ld.param.u64 	%rd1, [_Z10reduceSmemPiS_j_param_1];
	cvta.to.global.u64 	%rd3, %rd2;
	mov.u32 	%r5, %tid.x;
	mov.u32 	%r2, %ctaid.x;
	mov.u32 	%r3, %ntid.x;
	mul.lo.s32 	%r6, %r2, %r3;
	cvt.u64.u32 	%rd4, %r6;
	cvt.u64.u32 	%rd5, %r5;
	add.s64 	%rd6, %rd4, %rd5;
	shl.b64 	%rd7, %rd6, 2;
	add.s64 	%rd8, %rd3, %rd7;
	ld.global.u32 	%r7, [%rd8];
	shl.b32 	%r8, %r5, 2;
	mov.u32 	%r9, _ZZ10reduceSmemPiS_jE4smem;
	add.s32 	%r4, %r9, %r8;
	st.shared.u32 	[%r4], %r7;
	bar.sync 	0;
	setp.lt.u32 	%p1, %r3, 1024;
	setp.gt.u32 	%p2, %r5, 511;
	or.pred  	%p3, %p1, %p2;
	@%p3 bra 	$L__BB1_2;
	ld.shared.u32 	%r10, [%r4+2048];
	ld.shared.u32 	%r11, [%r4];
	add.s32 	%r12, %r11, %r10;
	st.shared.u32 	[%r4], %r12;
$L__BB1_2:
	bar.sync 	0;
	setp.lt.u32 	%p4, %r3, 512;
	setp.gt.u32 	%p5, %r5, 255;
	or.pred  	%p6, %p4, %p5;
	@%p6 bra 	$L__BB1_4;
	ld.shared.u32 	%r13, [%r4+1024];
	ld.shared.u32 	%r14, [%r4];
	add.s32 	%r15, %r14, %r13;
	st.shared.u32 	[%r4], %r15;
$L__BB1_4:
	bar.sync 	0;
	setp.lt.u32 	%p7, %r3, 256;
	setp.gt.u32 	%p8, %r5, 127;
	or.pred  	%p9, %p7, %p8;
	@%p9 bra 	$L__BB1_6;
	ld.shared.u32 	%r16, [%r4+512];
	ld.shared.u32 	%r17, [%r4];
	add.s32 	%r18, %r17, %r16;
	st.shared.u32 	[%r4], %r18;
$L__BB1_6:
	bar.sync 	0;
	setp.lt.u32 	%p10, %r3, 128;
	setp.gt.u32 	%p11, %r5, 63;
	or.pred  	%p12, %p10, %p11;
	@%p12 bra 	$L__BB1_8;
	ld.shared.u32 	%r19, [%r4+256];
	ld.shared.u32 	%r20, [%r4];
	add.s32 	%r21, %r20, %r19;
	st.shared.u32 	[%r4], %r21;
$L__BB1_8:
	bar.sync 	0;
	setp.gt.u32 	%p13, %r5, 31;
	@%p13 bra 	$L__BB1_11;
	ld.volatile.shared.u32 	%r22, [%r4+128];
	ld.volatile.shared.u32 	%r23, [%r4];
	add.s32 	%r24, %r23, %r22;
	st.volatile.shared.u32 	[%r4], %r24;
	ld.volatile.shared.u32 	%r25, [%r4+64];
	ld.volatile.shared.u32 	%r26, [%r4];
	add.s32 	%r27, %r26, %r25;
	st.volatile.shared.u32 	[%r4], %r27;
	ld.volatile.shared.u32 	%r28, [%r4+32];
	ld.volatile.shared.u32 	%r29, [%r4];
	add.s32 	%r30, %r29, %r28;
	st.volatile.shared.u32 	[%r4], %r30;
	ld.volatile.shared.u32 	%r31, [%r4+16];
	ld.volatile.shared.u32 	%r32, [%r4];
	add.s32 	%r33, %r32, %r31;
	st.volatile.shared.u32 	[%r4], %r33;
	ld.volatile.shared.u32 	%r34, [%r4+8];
	ld.volatile.shared.u32 	%r35, [%r4];
	add.s32 	%r36, %r35, %r34;
	st.volatile.shared.u32 	[%r4], %r36;
	ld.volatile.shared.u32 	%r37, [%r4+4];
	ld.volatile.shared.u32 	%r38, [%r4];
	add.s32 	%r39, %r38, %r37;
	st.volatile.shared.u32 	[%r4], %r39;
	setp.ne.s32 	%p14, %r5, 0;
	@%p14 bra 	$L__BB1_11;
	ld.shared.u32 	%r40, [_ZZ10reduceSmemPiS_jE4smem];
	cvta.to.global.u64 	%rd9, %rd1;
	mul.wide.u32 	%rd10, %r2, 4;
	add.s64 	%rd11, %rd9, %rd10;
	st.global.u32 	[%rd11], %r40;
$L__BB1_11:
	ret;

}


// ===== COMPILED SASS (sm_100) =====

	.target	sm_100

	.elftype	@"ET_EXEC"


//--------------------- .note.nv.tkinfo           --------------------------
	.section	.note.nv.tkinfo,"",@"SHT_NOTE"
	.sectionflags	@"SHF_NOTE_NV_TKINFO"
	.tkinfo
        /*0018*/ 	.word	0x00000002
        /*0030*/ 	.string	""
        /*0030*/ 	.string	"ptxas"
        /*0030*/ 	.string	"Cuda compilation tools, release 13.0, V13.0.88"
        /*0030*/ 	.string	"Build cuda_13.0.r13.0/compiler.36424714_0"
        /*0030*/ 	.string	"-arch sm_100 -m 64 "



//--------------------- .note.nv.cuinfo           --------------------------
	.section	.note.nv.cuinfo,"",@"SHT_NOTE"
	.sectionflags	@"SHF_NOTE_NV_CUINFO"
        /*0018*/ 	.short	0x0002
        /*001a*/ 	.short	0x0064
        /*001c*/ 	.short	0x0082
	.zero		2


//--------------------- .nv.info                  --------------------------
	.section	.nv.info,"",@"SHT_CUDA_INFO"
	.align	4


	//----- nvinfo : EIATTR_REGCOUNT
	.align		4
        /*0000*/ 	.byte	0x04, 0x2f
        /*0002*/ 	.short	(.L_1 - .L_0)
	.align		4
.L_0:
        /*0004*/ 	.word	index@(_Z10reduceGmemPiS_j)
        /*0008*/ 	.word	0x00000012


	//----- nvinfo : EIATTR_FRAME_SIZE
	.align		4
.L_1:
        /*000c*/ 	.byte	0x04, 0x11
        /*000e*/ 	.short	(.L_3 - .L_2)
	.align		4
.L_2:
        /*0010*/ 	.word	index@(_Z10reduceGmemPiS_j)
        /*0014*/ 	.word	0x00000000


	//----- nvinfo : EIATTR_REGCOUNT
	.align		4
.L_3:
        /*0018*/ 	.byte	0x04, 0x2f
        /*001a*/ 	.short	(.L_5 - .L_4)
	.align		4
.L_4:
        /*001c*/ 	.word	index@(_Z10reduceSmemPiS_j)
        /*0020*/ 	.word	0x0000000d


	//----- nvinfo : EIATTR_FRAME_SIZE
	.align		4
.L_5:
        /*0024*/ 	.byte	0x04, 0x11
        /*0026*/ 	.short	(.L_7 - .L_6)
	.align		4
.L_6:
        /*0028*/ 	.word	index@(_Z10reduceSmemPiS_j)
        /*002c*/ 	.word	0x00000000


	//----- nvinfo : EIATTR_MIN_STACK_SIZE
	.align		4
.L_7:
        /*0030*/ 	.byte	0x04, 0x12
        /*0032*/ 	.short	(.L_9 - .L_8)
	.align		4
.L_8:
        /*0034*/ 	.word	index@(_Z10reduceSmemPiS_j)
        /*0038*/ 	.word	0x00000000


	//----- nvinfo : EIATTR_MIN_STACK_SIZE
	.align		4
.L_9:
        /*003c*/ 	.byte	0x04, 0x12
        /*003e*/ 	.short	(.L_11 - .L_10)
	.align		4
.L_10:
        /*0040*/ 	.word	index@(_Z10reduceGmemPiS_j)
        /*0044*/ 	.word	0x00000000
.L_11:


//--------------------- .nv.compat                --------------------------
	.section	.nv.compat,"",@"SHT_CUDA_COMPAT_INFO"
	.align	4
        /*0000*/ 	.byte	0x02, 0x09, 0x00, 0x00, 0x02, 0x02, 0x01, 0x00, 0x02, 0x05, 0x05, 0x00, 0x03, 0x07, 0x01, 0x01
        /*0010*/ 	.byte	0x02, 0x03, 0x00, 0x00, 0x02, 0x06, 0x01, 0x00, 0x04, 0x0b, 0x08, 0x00, 0x09, 0x00, 0x00, 0x00
        /*0020*/ 	.byte	0x00, 0x00, 0x00, 0x00


//--------------------- .nv.info._Z10reduceSmemPiS_j --------------------------
	.section	.nv.info._Z10reduceSmemPiS_j,"",@"SHT_CUDA_INFO"
	.sectionflags	@""
	.align	4


	//----- nvinfo : EIATTR_CUDA_API_VERSION
	.align		4
        /*0000*/ 	.byte	0x04, 0x37
        /*0002*/ 	.short	(.L_13 - .L_12)
.L_12:
        /*0004*/ 	.word	0x00000082


	//----- nvinfo : EIATTR_KPARAM_INFO
	.align		4
.L_13:
        /*0008*/ 	.byte	0x04, 0x17
        /*000a*/ 	.short	(.L_15 - .L_14)
.L_14:
        /*000c*/ 	.word	0x00000000
        /*0010*/ 	.short	0x0002
        /*0012*/ 	.short	0x0010
        /*0014*/ 	.byte	0x00, 0xf0, 0x11, 0x00


	//----- nvinfo : EIATTR_KPARAM_INFO
	.align		4
.L_15:
        /*0018*/ 	.byte	0x04, 0x17
        /*001a*/ 	.short	(.L_17 - .L_16)
.L_16:
        /*001c*/ 	.word	0x00000000
        /*0020*/ 	.short	0x0001
        /*0022*/ 	.short	0x0008
        /*0024*/ 	.byte	0x00, 0xf5, 0x21, 0x00


	//----- nvinfo : EIATTR_KPARAM_INFO
	.align		4
.L_17:
        /*0028*/ 	.byte	0x04, 0x17
        /*002a*/ 	.short	(.L_19 - .L_18)
.L_18:
        /*002c*/ 	.word	0x00000000
        /*0030*/ 	.short	0x0000
        /*0032*/ 	.short	0x0000
        /*0034*/ 	.byte	0x00, 0xf5, 0x21, 0x00


	//----- nvinfo : EIATTR_SPARSE_MMA_MASK
	.align		4
.L_19:
        /*0038*/ 	.byte	0x03, 0x50
        /*003a*/ 	.short	0x0000


	//----- nvinfo : EIATTR_MAXREG_COUNT
	.align		4
        /*003c*/ 	.byte	0x03, 0x1b
        /*003e*/ 	.short	0x00ff


	//----- nvinfo : EIATTR_NUM_BARRIERS
	.align		4
        /*0040*/ 	.byte	0x02, 0x4c
        /*0042*/ 	.byte	0x01
	.zero		1


	//----- nvinfo : EIATTR_MERCURY_ISA_VERSION
	.align		4
        /*0044*/ 	.byte	0x03, 0x5f
        /*0046*/ 	.short	0x0101


	//----- nvinfo : EIATTR_VRC_CTA_INIT_COUNT
	.align		4
        /*0048*/ 	.byte	0x02, 0x4a
	.zero		1
	.zero		1


	//----- nvinfo : EIATTR_EXIT_INSTR_OFFSETS
	.align		4
        /*004c*/ 	.byte	0x04, 0x1c
        /*004e*/ 	.short	(.L_21 - .L_20)


	//   ....[0]....
.L_20:
        /*0050*/ 	.word	0x000002f0


	//   ....[1]....
        /*0054*/ 	.word	0x00000490


	//   ....[2]....
        /*0058*/ 	.word	0x000004e0


	//----- nvinfo : EIATTR_CBANK_PARAM_SIZE
	.align		4
.L_21:
        /*005c*/ 	.byte	0x03, 0x19
        /*005e*/ 	.short	0x0014


	//----- nvinfo : EIATTR_PARAM_CBANK
	.align		4
        /*0060*/ 	.byte	0x04, 0x0a
        /*0062*/ 	.short	(.L_23 - .L_22)
	.align		4
.L_22:
        /*0064*/ 	.word	index@(.nv.constant0._Z10reduceSmemPiS_j)
        /*0068*/ 	.short	0x0380
        /*006a*/ 	.short	0x0014


	//----- nvinfo : EIATTR_SW_WAR
	.align		4
.L_23:
        /*006c*/ 	.byte	0x04, 0x36
        /*006e*/ 	.short	(.L_25 - .L_24)
.L_24:
        /*0070*/ 	.word	0x00000008
.L_25:


//--------------------- .nv.info._Z10reduceGmemPiS_j --------------------------
	.section	.nv.info._Z10reduceGmemPiS_j,"",@"SHT_CUDA_INFO"
	.sectionflags	@""
	.align	4


	//----- nvinfo : EIATTR_CUDA_API_VERSION
	.align		4
        /*0000*/ 	.byte	0x04, 0x37
        /*0002*/ 	.short	(.L_27 - .L_26)
.L_26:
        /*0004*/ 	.word	0x00000082


	//----- nvinfo : EIATTR_KPARAM_INFO
	.align		4
.L_27:
        /*0008*/ 	.byte	0x04, 0x17
        /*000a*/ 	.short	(.L_29 - .L_28)
.L_28:
        /*000c*/ 	.word	0x00000000
        /*0010*/ 	.short	0x0002
        /*0012*/ 	.short	0x0010
        /*0014*/ 	.byte	0x00, 0xf0, 0x11, 0x00


	//----- nvinfo : EIATTR_KPARAM_INFO
	.align		4
.L_29:
        /*0018*/ 	.byte	0x04, 0x17
        /*001a*/ 	.short	(.L_31 - .L_30)
.L_30:
        /*001c*/ 	.word	0x00000000
        /*0020*/ 	.short	0x0001
        /*0022*/ 	.short	0x0008
        /*0024*/ 	.byte	0x00, 0xf5, 0x21, 0x00


	//----- nvinfo : EIATTR_KPARAM_INFO
	.align		4
.L_31:
        /*0028*/ 	.byte	0x04, 0x17
        /*002a*/ 	.short	(.L_33 - .L_32)
.L_32:
        /*002c*/ 	.word	0x00000000
        /*0030*/ 	.short	0x0000
        /*0032*/ 	.short	0x0000
        /*0034*/ 	.byte	0x00, 0xf5, 0x21, 0x00


	//----- nvinfo : EIATTR_SPARSE_MMA_MASK
	.align		4
.L_33:
        /*0038*/ 	.byte	0x03, 0x50
        /*003a*/ 	.short	0x0000


	//----- nvinfo : EIATTR_MAXREG_COUNT
	.align		4
        /*003c*/ 	.byte	0x03, 0x1b
        /*003e*/ 	.short	0x00ff


	//----- nvinfo : EIATTR_NUM_BARRIERS
	.align		4
        /*0040*/ 	.byte	0x02, 0x4c
        /*0042*/ 	.byte	0x01
	.zero		1


	//----- nvinfo : EIATTR_MERCURY_ISA_VERSION
	.align		4
        /*0044*/ 	.byte	0x03, 0x5f
        /*0046*/ 	.short	0x0101


	//----- nvinfo : EIATTR_VRC_CTA_INIT_COUNT
	.align		4
        /*0048*/ 	.byte	0x02, 0x4a
	.zero		1
	.zero		1


	//----- nvinfo : EIATTR_EXIT_INSTR_OFFSETS
	.align		4
        /*004c*/ 	.byte	0x04, 0x1c
        /*004e*/ 	.short	(.L_35 - .L_34)


	//   ....[0]....
.L_34:
        /*0050*/ 	.word	0x00000320


	//   ....[1]....
        /*0054*/ 	.word	0x000004c0


	//   ....[2]....
        /*0058*/ 	.word	0x00000510


	//----- nvinfo : EIATTR_CRS_STACK_SIZE
	.align		4
.L_35:
        /*005c*/ 	.byte	0x04, 0x1e
        /*005e*/ 	.short	(.L_37 - .L_36)
.L_36:
        /*0060*/ 	.word	0x00000000


	//----- nvinfo : EIATTR_CBANK_PARAM_SIZE
	.align		4
.L_37:
        /*0064*/ 	.byte	0x03, 0x19
        /*0066*/ 	.short	0x0014


	//----- nvinfo : EIATTR_PARAM_CBANK
	.align		4
        /*0068*/ 	.byte	0x04, 0x0a
        /*006a*/ 	.short	(.L_39 - .L_38)
	.align		4
.L_38:
        /*006c*/ 	.word	index@(.nv.constant0._Z10reduceGmemPiS_j)
        /*0070*/ 	.short	0x0380
        /*0072*/ 	.short	0x0014


	//----- nvinfo : EIATTR_SW_WAR
	.align		4
.L_39:
        /*0074*/ 	.byte	0x04, 0x36
        /*0076*/ 	.short	(.L_41 - .L_40)
.L_40:
        /*0078*/ 	.word	0x00000008
.L_41:


//--------------------- .nv.callgraph             --------------------------
	.section	.nv.callgraph,"",@"SHT_CUDA_CALLGRAPH"
	.align	4
	.sectionentsize	8
	.align		4
        /*0000*/ 	.word	0x00000000
	.align		4
        /*0004*/ 	.word	0xffffffff
	.align		4
        /*0008*/ 	.word	0x00000000
	.align		4
        /*000c*/ 	.word	0xfffffffe
	.align		4
        /*0010*/ 	.word	0x00000000
	.align		4
        /*0014*/ 	.word	0xfffffffd
	.align		4
        /*0018*/ 	.word	0x00000000
	.align		4
        /*001c*/ 	.word	0xfffffffc


//--------------------- .text._Z10reduceSmemPiS_j --------------------------
	.section	.text._Z10reduceSmemPiS_j,"ax",@progbits
	.align	128
        .global         _Z10reduceSmemPiS_j
        .type           _Z10reduceSmemPiS_j,@function
        .size           _Z10reduceSmemPiS_j,(.L_x_10 - _Z10reduceSmemPiS_j)
        .other          _Z10reduceSmemPiS_j,@"STO_CUDA_ENTRY STV_DEFAULT"
_Z10reduceSmemPiS_j:
.text._Z10reduceSmemPiS_j:
[----:B------:R-:W-:Y:S01]  /*0000*/  LDC R1, c[0x0][0x37c] ;  /* 0x0000df00ff017b82 */ /* 0x000fe20000000800 */
[----:B------:R-:W0:Y:S07]  /*0010*/  S2R R0, SR_CTAID.X ;  /* 0x0000000000007919 */ /* 0x000e2e0000002500 */
[----:B------:R-:W0:Y:S01]  /*0020*/  LDC R9, c[0x0][0x360] ;  /* 0x0000d800ff097b82 */ /* 0x000e220000000800 */
[----:B------:R-:W1:Y:S01]  /*0030*/  LDCU.64 UR4, c[0x0][0x380] ;  /* 0x00007000ff0477ac */ /* 0x000e620008000a00 */
[----:B------:R-:W2:Y:S01]  /*0040*/  S2R R2, SR_TID.X ;  /* 0x0000000000027919 */ /* 0x000ea20000002100 */
[----:B------:R-:W3:Y:S01]  /*0050*/  LDCU.64 UR6, c[0x0][0x358] ;  /* 0x00006b00ff0677ac */ /* 0x000ee20008000a00 */
[----:B0-----:R-:W-:-:S05]  /*0060*/  IMAD R3, R0, R9, RZ ;  /* 0x0000000900037224 */ /* 0x001fca00078e02ff */
[----:B--2---:R-:W-:-:S05]  /*0070*/  IADD3 R3, P0, PT, R3, R2, RZ ;  /* 0x0000000203037210 */ /* 0x004fca0007f1e0ff */
[----:B------:R-:W-:Y:S01]  /*0080*/  IMAD.X R6, RZ, RZ, RZ, P0 ;  /* 0x000000ffff067224 */ /* 0x000fe200000e06ff */
[----:B-1----:R-:W-:-:S04]  /*0090*/  LEA R4, P0, R3, UR4, 0x2 ;  /* 0x0000000403047c11 */ /* 0x002fc8000f8010ff */
[----:B------:R-:W-:-:S05]  /*00a0*/  LEA.HI.X R5, R3, UR5, R6, 0x2, P0 ;  /* 0x0000000503057c11 */ /* 0x000fca00080f1406 */
[----:B---3--:R-:W2:Y:S01]  /*00b0*/  LDG.E R4, desc[UR6][R4.64] ;  /* 0x0000000604047981 */ /* 0x008ea2000c1e1900 */
[----:B------:R-:W0:Y:S01]  /*00c0*/  S2UR UR5, SR_CgaCtaId ;  /* 0x00000000000579c3 */ /* 0x000e220000008800 */
[----:B------:R-:W-:Y:S01]  /*00d0*/  UMOV UR4, 0x400 ;  /* 0x0000040000047882 */ /* 0x000fe20000000000 */
[C---:B------:R-:W-:Y:S02]  /*00e0*/  ISETP.GT.U32.AND P1, PT, R2.reuse, 0x1ff, PT ;  /* 0x000001ff0200780c */ /* 0x040fe40003f24070 */
[----:B------:R-:W-:Y:S02]  /*00f0*/  ISETP.GT.U32.AND P0, PT, R2, 0xff, PT ;  /* 0x000000ff0200780c */ /* 0x000fe40003f04070 */
[C---:B------:R-:W-:Y:S02]  /*0100*/  ISETP.LT.U32.OR P1, PT, R9.reuse, 0x400, P1 ;  /* 0x000004000900780c */ /* 0x040fe40000f21470 */
[----:B------:R-:W-:Y:S01]  /*0110*/  ISETP.LT.U32.OR P0, PT, R9, 0x200, P0 ;  /* 0x000002000900780c */ /* 0x000fe20000701470 */
[----:B0-----:R-:W-:-:S06]  /*0120*/  ULEA UR4, UR5, UR4, 0x18 ;  /* 0x0000000405047291 */ /* 0x001fcc000f8ec0ff */
[----:B------:R-:W-:-:S05]  /*0130*/  LEA R3, R2, UR4, 0x2 ;  /* 0x0000000402037c11 */ /* 0x000fca000f8e10ff */
[----:B--2---:R-:W-:Y:S01]  /*0140*/  STS [R3], R4 ;  /* 0x0000000403007388 */ /* 0x004fe20000000800 */
[----:B------:R-:W-:Y:S06]  /*0150*/  BAR.SYNC.DEFER_BLOCKING 0x0 ;  /* 0x0000000000007b1d */ /* 0x000fec0000010000 */
[----:B------:R-:W-:Y:S04]  /*0160*/  @!P1 LDS R6, [R3+0x800] ;  /* 0x0008000003069984 */ /* 0x000fe80000000800 */
[----:B------:R-:W0:Y:S02]  /*0170*/  @!P1 LDS R7, [R3] ;  /* 0x0000000003079984 */ /* 0x000e240000000800 */
[----:B0-----:R-:W-:-:S05]  /*0180*/  @!P1 IMAD.IADD R6, R6, 0x1, R7 ;  /* 0x0000000106069824 */ /* 0x001fca00078e0207 */
[----:B------:R-:W-:Y:S01]  /*0190*/  @!P1 STS [R3], R6 ;  /* 0x0000000603009388 */ /* 0x000fe20000000800 */
[----:B------:R-:W-:Y:S01]  /*01a0*/  BAR.SYNC.DEFER_BLOCKING 0x0 ;  /* 0x0000000000007b1d */ /* 0x000fe20000010000 */
[----:B------:R-:W-:-:S04]  /*01b0*/  ISETP.GT.U32.AND P1, PT, R2, 0x7f, PT ;  /* 0x0000007f0200780c */ /* 0x000fc80003f24070 */
[----:B------:R-:W-:Y:S01]  /*01c0*/  ISETP.LT.U32.OR P1, PT, R9, 0x100, P1 ;  /* 0x000001000900780c */ /* 0x000fe20000f21470 */
        /* <DEDUP_REMOVED lines=12> */
[----:B------:R-:W-:-:S05]  /*0290*/  ISETP.GT.U32.AND P1, PT, R2, 0x1f, PT ;  /* 0x0000001f0200780c */ /* 0x000fca0003f24070 */
[----:B------:R-:W-:Y:S04]  /*02a0*/  @!P0 LDS R5, [R3+0x100] ;  /* 0x0001000003058984 */ /* 0x000fe80000000800 */
[----:B------:R-:W0:Y:S02]  /*02b0*/  @!P0 LDS R6, [R3] ;  /* 0x0000000003068984 */ /* 0x000e240000000800 */
[----:B0-----:R-:W-:-:S05]  /*02c0*/  @!P0 IMAD.IADD R6, R5, 0x1, R6 ;  /* 0x0000000105068824 */ /* 0x001fca00078e0206 */
[----:B------:R0:W-:Y:S01]  /*02d0*/  @!P0 STS [R3], R6 ;  /* 0x0000000603008388 */ /* 0x0001e20000000800 */
[----:B------:R-:W-:Y:S06]  /*02e0*/  BAR.SYNC.DEFER_BLOCKING 0x0 ;  /* 0x0000000000007b1d */ /* 0x000fec0000010000 */
[----:B------:R-:W-:Y:S05]  /*02f0*/  @P1 EXIT ;  /* 0x000000000000194d */ /* 0x000fea0003800000 */
[----:B------:R-:W-:Y:S01]  /*0300*/  LDS R4, [R3+0x80] ;  /* 0x0000800003047984 */ /* 0x000fe20000000800 */
[----:B------:R-:W-:-:S03]  /*0310*/  ISETP.NE.AND P0, PT, R2, RZ, PT ;  /* 0x000000ff0200720c */ /* 0x000fc60003f05270 */
[----:B------:R-:W1:Y:S02]  /*0320*/  LDS R5, [R3] ;  /* 0x0000000003057984 */ /* 0x000e640000000800 */
[----:B-1----:R-:W-:-:S05]  /*0330*/  IMAD.IADD R4, R4, 0x1, R5 ;  /* 0x0000000104047824 */ /* 0x002fca00078e0205 */
[----:B------:R-:W-:Y:S04]  /*0340*/  STS [R3], R4 ;  /* 0x0000000403007388 */ /* 0x000fe80000000800 */
[----:B------:R-:W-:Y:S04]  /*0350*/  LDS R5, [R3+0x40] ;  /* 0x0000400003057984 */ /* 0x000fe80000000800 */
[----:B0-----:R-:W0:Y:S02]  /*0360*/  LDS R6, [R3] ;  /* 0x0000000003067984 */ /* 0x001e240000000800 */
[----:B0-----:R-:W-:-:S05]  /*0370*/  IMAD.IADD R6, R5, 0x1, R6 ;  /* 0x0000000105067824 */ /* 0x001fca00078e0206 */
[----:B------:R-:W-:Y:S04]  /*0380*/  STS [R3], R6 ;  /* 0x0000000603007388 */ /* 0x000fe80000000800 */
[----:B------:R-:W-:Y:S04]  /*0390*/  LDS R5, [R3+0x20] ;  /* 0x0000200003057984 */ /* 0x000fe80000000800 */
[----:B------:R-:W0:Y:S02]  /*03a0*/  LDS R8, [R3] ;  /* 0x0000000003087984 */ /* 0x000e240000000800 */
        /* <DEDUP_REMOVED lines=13> */
[----:B------:R0:W-:Y:S01]  /*0480*/  STS [R3], R6 ;  /* 0x0000000603007388 */ /* 0x0001e20000000800 */
[----:B------:R-:W-:Y:S05]  /*0490*/  @P0 EXIT ;  /* 0x000000000000094d */ /* 0x000fea0003800000 */
[----:B------:R-:W1:Y:S01]  /*04a0*/  LDS R5, [UR4] ;  /* 0x00000004ff057984 */ /* 0x000e620008000800 */
[----:B0-----:R-:W0:Y:S02]  /*04b0*/  LDC.64 R2, c[0x0][0x388] ;  /* 0x0000e200ff027b82 */ /* 0x001e240000000a00 */
[----:B0-----:R-:W-:-:S05]  /*04c0*/  IMAD.WIDE.U32 R2, R0, 0x4, R2 ;  /* 0x0000000400027825 */ /* 0x001fca00078e0002 */
[----:B-1----:R-:W-:Y:S01]  /*04d0*/  STG.E desc[UR6][R2.64], R5 ;  /* 0x0000000502007986 */ /* 0x002fe2000c101906 */
[----:B------:R-:W-:Y:S05]  /*04e0*/  EXIT ;  /* 0x000000000000794d */ /* 0x000fea0003800000 */
.L_x_0:
[----:B------:R-:W-:-:S00]  /*04f0*/  BRA `(.L_x_0) ;  /* 0xfffffffc00fc7947 */ /* 0x000fc0000383ffff */
[----:B------:R-:W-:-:S00]  /*0500*/  NOP ;  /* 0x0000000000007918 */ /* 0x000fc00000000000 */
[----:B------:R-:W-:-:S00]  /*0510*/  NOP ;  /* 0x0000000000007918 */ /* 0x000fc00000000000 */
[----:B------:R-:W-:-:S00]  /*0520*/  NOP ;  /* 0x0000000000007918 */ /* 0x000fc00000000000 */
[----:B------:R-:W-:-:S00]  /*0530*/  NOP ;  /* 0x0000000000007918 */ /* 0x000fc00000000000 */
[----:B------:R-:W-:-:S00]  /*0540*/  NOP ;  /* 0x0000000000007918 */ /* 0x000fc00000000000 */
[----:B------:R-:W-:-:S00]  /*0550*/  NOP ;  /* 0x0000000000007918 */ /* 0x000fc00000000000 */
[----:B------:R-:W-:-:S00]  /*0560*/  NOP ;  /* 0x0000000000007918 */ /* 0x000fc00000000000 */
[----:B------:R-:W-:-:S00]  /*0570*/  NOP ;  /* 0x0000000000007918 */ /* 0x000fc00000000000 */
.L_x_10:


//--------------------- .text._Z10reduceGmemPiS_j --------------------------
	.section	.text._Z10reduceGmemPiS_j,"ax",@progbits
	.align	128
        .global         _Z10reduceGmemPiS_j
        .type           _Z10reduceGmemPiS_j,@function
        .size           _Z10reduceGmemPiS_j,(.L_x_11 - _Z10reduceGmemPiS_j)
        .other          _Z10reduceGmemPiS_j,@"STO_CUDA_ENTRY STV_DEFAULT"
_Z10reduceGmemPiS_j:
.text._Z10reduceGmemPiS_j:
[----:B------:R-:W-:Y:S01]  /*0000*/  LDC R1, c[0x0][0x37c] ;  /* 0x0000df00ff017b82 */ /* 0x000fe20000000800 */
[----:B------:R-:W0:Y:S07]  /*0010*/  S2R R7, SR_TID.X ;  /* 0x0000000000077919 */ /* 0x000e2e0000002100 */
[----:B------:R-:W1:Y:S01]  /*0020*/  LDC R9, c[0x0][0x360] ;  /* 0x0000d800ff097b82 */ /* 0x000e620000000800 */
[----:B------:R-:W2:Y:S01]  /*0030*/  LDCU.64 UR4, c[0x0][0x358] ;  /* 0x00006b00ff0477ac */ /* 0x000ea20008000a00 */
[----:B------:R-:W-:Y:S01]  /*0040*/  BSSY.RECONVERGENT B0, `(.L_x_1) ;  /* 0x0000014000007945 */ /* 0x000fe20003800200 */
[----:B------:R-:W3:Y:S05]  /*0050*/  S2R R0, SR_CTAID.X ;  /* 0x0000000000007919 */ /* 0x000eea0000002500 */
[----:B------:R-:W4:Y:S01]  /*0060*/  LDC.64 R2, c[0x0][0x380] ;  /* 0x0000e000ff027b82 */ /* 0x000f220000000a00 */
[----:B0-----:R-:W-:-:S02]  /*0070*/  ISETP.GT.U32.AND P2, PT, R7, 0x1ff, PT ;  /* 0x000001ff0700780c */ /* 0x001fc40003f44070 */
[----:B------:R-:W-:Y:S02]  /*0080*/  ISETP.GT.U32.AND P3, PT, R7, 0xff, PT ;  /* 0x000000ff0700780c */ /* 0x000fe40003f64070 */
[----:B-1----:R-:W-:Y:S01]  /*0090*/  ISETP.LT.U32.OR P2, PT, R9, 0x400, P2 ;  /* 0x000004000900780c */ /* 0x002fe20001741470 */
[----:B---3--:R-:W-:Y:S01]  /*00a0*/  IMAD R5, R0, R9, RZ ;  /* 0x0000000900057224 */ /* 0x008fe200078e02ff */
[C---:B------:R-:W-:Y:S02]  /*00b0*/  ISETP.GT.U32.AND P1, PT, R7.reuse, 0x7f, PT ;  /* 0x0000007f0700780c */ /* 0x040fe40003f24070 */
[----:B------:R-:W-:Y:S01]  /*00c0*/  ISETP.GT.U32.AND P0, PT, R7, 0x3f, PT ;  /* 0x0000003f0700780c */ /* 0x000fe20003f04070 */
[----:B----4-:R-:W-:Y:S01]  /*00d0*/  IMAD.WIDE.U32 R2, R5, 0x4, R2 ;  /* 0x0000000405027825 */ /* 0x010fe200078e0002 */
[C---:B------:R-:W-:Y:S02]  /*00e0*/  ISETP.LT.U32.OR P3, PT, R9.reuse, 0x200, P3 ;  /* 0x000002000900780c */ /* 0x040fe40001f61470 */
[----:B------:R-:W-:-:S02]  /*00f0*/  ISETP.LT.U32.OR P1, PT, R9, 0x100, P1 ;  /* 0x000001000900780c */ /* 0x000fc40000f21470 */
[----:B------:R-:W-:Y:S01]  /*0100*/  ISETP.LT.U32.OR P0, PT, R9, 0x80, P0 ;  /* 0x000000800900780c */ /* 0x000fe20000701470 */
[C---:B------:R-:W-:Y:S01]  /*0110*/  IMAD.WIDE.U32 R4, R7.reuse, 0x4, R2 ;  /* 0x0000000407047825 */ /* 0x040fe200078e0002 */
[----:B------:R-:W-:Y:S01]  /*0120*/  ISETP.GT.U32.AND P4, PT, R7, 0x1f, PT ;  /* 0x0000001f0700780c */ /* 0x000fe20003f84070 */
[----:B--2---:R-:W-:-:S12]  /*0130*/  @P2 BRA `(.L_x_2) ;  /* 0x0000000000102947 */ /* 0x004fd80003800000 */
[----:B------:R-:W2:Y:S04]  /*0140*/  LDG.E R6, desc[UR4][R4.64+0x800] ;  /* 0x0008000404067981 */ /* 0x000ea8000c1e1900 */
[----:B------:R-:W2:Y:S02]  /*0150*/  LDG.E R9, desc[UR4][R4.64] ;  /* 0x0000000404097981 */ /* 0x000ea4000c1e1900 */
[----:B--2---:R-:W-:-:S05]  /*0160*/  IMAD.IADD R9, R6, 0x1, R9 ;  /* 0x0000000106097824 */ /* 0x004fca00078e0209 */
[----:B------:R0:W-:Y:S02]  /*0170*/  STG.E desc[UR4][R4.64], R9 ;  /* 0x0000000904007986 */ /* 0x0001e4000c101904 */
.L_x_2:
[----:B------:R-:W-:Y:S05]  /*0180*/  BSYNC.RECONVERGENT B0 ;  /* 0x0000000000007941 */ /* 0x000fea0003800200 */
.L_x_1:
[----:B------:R-:W-:Y:S06]  /*0190*/  BAR.SYNC.DEFER_BLOCKING 0x0 ;  /* 0x0000000000007b1d */ /* 0x000fec0000010000 */
[----:B------:R-:W-:Y:S04]  /*01a0*/  BSSY.RECONVERGENT B0, `(.L_x_3) ;  /* 0x0000006000007945 */ /* 0x000fe80003800200 */
[----:B------:R-:W-:Y:S05]  /*01b0*/  @P3 BRA `(.L_x_4) ;  /* 0x0000000000103947 */ /* 0x000fea0003800000 */
[----:B------:R-:W2:Y:S04]  /*01c0*/  LDG.E R6, desc[UR4][R4.64+0x400] ;  /* 0x0004000404067981 */ /* 0x000ea8000c1e1900 */
[----:B0-----:R-:W2:Y:S02]  /*01d0*/  LDG.E R9, desc[UR4][R4.64] ;  /* 0x0000000404097981 */ /* 0x001ea4000c1e1900 */
[----:B--2---:R-:W-:-:S05]  /*01e0*/  IMAD.IADD R9, R6, 0x1, R9 ;  /* 0x0000000106097824 */ /* 0x004fca00078e0209 */
[----:B------:R1:W-:Y:S02]  /*01f0*/  STG.E desc[UR4][R4.64], R9 ;  /* 0x0000000904007986 */ /* 0x0003e4000c101904 */
.L_x_4:
[----:B------:R-:W-:Y:S05]  /*0200*/  BSYNC.RECONVERGENT B0 ;  /* 0x0000000000007941 */ /* 0x000fea0003800200 */
.L_x_3:
[----:B------:R-:W-:Y:S06]  /*0210*/  BAR.SYNC.DEFER_BLOCKING 0x0 ;  /* 0x0000000000007b1d */ /* 0x000fec0000010000 */
[----:B------:R-:W-:Y:S04]  /*0220*/  BSSY.RECONVERGENT B0, `(.L_x_5) ;  /* 0x0000006000007945 */ /* 0x000fe80003800200 */
[----:B------:R-:W-:Y:S05]  /*0230*/  @P1 BRA `(.L_x_6) ;  /* 0x0000000000101947 */ /* 0x000fea0003800000 */
[----:B------:R-:W2:Y:S04]  /*0240*/  LDG.E R6, desc[UR4][R4.64+0x200] ;  /* 0x0002000404067981 */ /* 0x000ea8000c1e1900 */
[----:B01----:R-:W2:Y:S02]  /*0250*/  LDG.E R9, desc[UR4][R4.64] ;  /* 0x0000000404097981 */ /* 0x003ea4000c1e1900 */
[----:B--2---:R-:W-:-:S05]  /*0260*/  IMAD.IADD R9, R6, 0x1, R9 ;  /* 0x0000000106097824 */ /* 0x004fca00078e0209 */
[----:B------:R2:W-:Y:S02]  /*0270*/  STG.E desc[UR4][R4.64], R9 ;  /* 0x0000000904007986 */ /* 0x0005e4000c101904 */
.L_x_6:
[----:B------:R-:W-:Y:S05]  /*0280*/  BSYNC.RECONVERGENT B0 ;  /* 0x0000000000007941 */ /* 0x000fea0003800200 */
.L_x_5:
[----:B------:R-:W-:Y:S06]  /*0290*/  BAR.SYNC.DEFER_BLOCKING 0x0 ;  /* 0x0000000000007b1d */ /* 0x000fec0000010000 */
[----:B------:R-:W-:Y:S04]  /*02a0*/  BSSY.RECONVERGENT B0, `(.L_x_7) ;  /* 0x0000006000007945 */ /* 0x000fe80003800200 */
[----:B------:R-:W-:Y:S05]  /*02b0*/  @P0 BRA `(.L_x_8) ;  /* 0x0000000000100947 */ /* 0x000fea0003800000 */
[----:B------:R-:W3:Y:S04]  /*02c0*/  LDG.E R6, desc[UR4][R4.64+0x100] ;  /* 0x0001000404067981 */ /* 0x000ee8000c1e1900 */
[----:B012---:R-:W3:Y:S02]  /*02d0*/  LDG.E R9, desc[UR4][R4.64] ;  /* 0x0000000404097981 */ /* 0x007ee4000c1e1900 */
[----:B---3--:R-:W-:-:S05]  /*02e0*/  IADD3 R9, PT, PT, R6, R9, RZ ;  /* 0x0000000906097210 */ /* 0x008fca0007ffe0ff */
[----:B------:R3:W-:Y:S02]  /*02f0*/  STG.E desc[UR4][R4.64], R9 ;  /* 0x0000000904007986 */ /* 0x0007e4000c101904 */
.L_x_8:
[----:B------:R-:W-:Y:S05]  /*0300*/  BSYNC.RECONVERGENT B0 ;  /* 0x0000000000007941 */ /* 0x000fea0003800200 */
.L_x_7:
[----:B------:R-:W-:Y:S06]  /*0310*/  BAR.SYNC.DEFER_BLOCKING 0x0 ;  /* 0x0000000000007b1d */ /* 0x000fec0000010000 */
[----:B------:R-:W-:Y:S05]  /*0320*/  @P4 EXIT ;  /* 0x000000000000494d */ /* 0x000fea0003800000 */
[----:B------:R-:W4:Y:S04]  /*0330*/  LDG.E.STRONG.SYS R6, desc[UR4][R4.64+0x80] ;  /* 0x0000800404067981 */ /* 0x000f28000c1f5900 */
[----:B0123--:R-:W4:Y:S02]  /*0340*/  LDG.E.STRONG.SYS R9, desc[UR4][R4.64] ;  /* 0x0000000404097981 */ /* 0x00ff24000c1f5900 */
[----:B----4-:R-:W-:-:S05]  /*0350*/  IMAD.IADD R9, R6, 0x1, R9 ;  /* 0x0000000106097824 */ /* 0x010fca00078e0209 */
[----:B------:R0:W-:Y:S04]  /*0360*/  STG.E.STRONG.SYS desc[UR4][R4.64], R9 ;  /* 0x0000000904007986 */ /* 0x0001e8000c115904 */
[----:B------:R-:W2:Y:S04]  /*0370*/  LDG.E.STRONG.SYS R6, desc[UR4][R4.64+0x40] ;  /* 0x0000400404067981 */ /* 0x000ea8000c1f5900 */
[----:B------:R-:W2:Y:S02]  /*0380*/  LDG.E.STRONG.SYS R11, desc[UR4][R4.64] ;  /* 0x00000004040b7981 */ /* 0x000ea4000c1f5900 */
[----:B--2---:R-:W-:-:S05]  /*0390*/  IMAD.IADD R11, R6, 0x1, R11 ;  /* 0x00000001060b7824 */ /* 0x004fca00078e020b */
[----:B------:R1:W-:Y:S04]  /*03a0*/  STG.E.STRONG.SYS desc[UR4][R4.64], R11 ;  /* 0x0000000b04007986 */ /* 0x0003e8000c115904 */
[----:B------:R-:W2:Y:S04]  /*03b0*/  LDG.E.STRONG.SYS R6, desc[UR4][R4.64+0x20] ;  /* 0x0000200404067981 */ /* 0x000ea8000c1f5900 */
[----:B------:R-:W2:Y:S02]  /*03c0*/  LDG.E.STRONG.SYS R13, desc[UR4][R4.64] ;  /* 0x00000004040d7981 */ /* 0x000ea4000c1f5900 */
[----:B--2---:R-:W-:-:S05]  /*03d0*/  IADD3 R13, PT, PT, R6, R13, RZ ;  /* 0x0000000d060d7210 */ /* 0x004fca0007ffe0ff */
[----:B------:R2:W-:Y:S04]  /*03e0*/  STG.E.STRONG.SYS desc[UR4][R4.64], R13 ;  /* 0x0000000d04007986 */ /* 0x0005e8000c115904 */
[----:B------:R-:W3:Y:S04]  /*03f0*/  LDG.E.STRONG.SYS R6, desc[UR4][R4.64+0x10] ;  /* 0x0000100404067981 */ /* 0x000ee8000c1f5900 */
[----:B------:R-:W3:Y:S02]  /*0400*/  LDG.E.STRONG.SYS R15, desc[UR4][R4.64] ;  /* 0x00000004040f7981 */ /* 0x000ee4000c1f5900 */
[----:B---3--:R-:W-:-:S05]  /*0410*/  IMAD.IADD R15, R6, 0x1, R15 ;  /* 0x00000001060f7824 */ /* 0x008fca00078e020f */
[----:B------:R2:W-:Y:S04]  /*0420*/  STG.E.STRONG.SYS desc[UR4][R4.64], R15 ;  /* 0x0000000f04007986 */ /* 0x0005e8000c115904 */
[----:B------:R-:W3:Y:S04]  /*0430*/  LDG.E.STRONG.SYS R6, desc[UR4][R4.64+0x8] ;  /* 0x0000080404067981 */ /* 0x000ee8000c1f5900 */
[----:B0-----:R-:W3:Y:S02]  /*0440*/  LDG.E.STRONG.SYS R9, desc[UR4][R4.64] ;  /* 0x0000000404097981 */ /* 0x001ee4000c1f5900 */
[----:B---3--:R-:W-:-:S05]  /*0450*/  IMAD.IADD R9, R6, 0x1, R9 ;  /* 0x0000000106097824 */ /* 0x008fca00078e0209 */
[----:B------:R2:W-:Y:S04]  /*0460*/  STG.E.STRONG.SYS desc[UR4][R4.64], R9 ;  /* 0x0000000904007986 */ /* 0x0005e8000c115904 */
[----:B------:R-:W3:Y:S04]  /*0470*/  LDG.E.STRONG.SYS R6, desc[UR4][R4.64+0x4] ;  /* 0x0000040404067981 */ /* 0x000ee8000c1f5900 */
[----:B-1----:R-:W3:Y:S01]  /*0480*/  LDG.E.STRONG.SYS R11, desc[UR4][R4.64] ;  /* 0x00000004040b7981 */ /* 0x002ee2000c1f5900 */
[----:B------:R-:W-:Y:S02]  /*0490*/  ISETP.NE.AND P0, PT, R7, RZ, PT ;  /* 0x000000ff0700720c */ /* 0x000fe40003f05270 */
[----:B---3--:R-:W-:-:S05]  /*04a0*/  IADD3 R11, PT, PT, R6, R11, RZ ;  /* 0x0000000b060b7210 */ /* 0x008fca0007ffe0ff */
[----:B------:R2:W-:Y:S06]  /*04b0*/  STG.E.STRONG.SYS desc[UR4][R4.64], R11 ;  /* 0x0000000b04007986 */ /* 0x0005ec000c115904 */
[----:B------:R-:W-:Y:S05]  /*04c0*/  @P0 EXIT ;  /* 0x000000000000094d */ /* 0x000fea0003800000 */
[----:B------:R-:W3:Y:S01]  /*04d0*/  LDG.E R3, desc[UR4][R2.64] ;  /* 0x0000000402037981 */ /* 0x000ee2000c1e1900 */
[----:B--2---:R-:W0:Y:S02]  /*04e0*/  LDC.64 R4, c[0x0][0x388] ;  /* 0x0000e200ff047b82 */ /* 0x004e240000000a00 */
[----:B0-----:R-:W-:-:S05]  /*04f0*/  IMAD.WIDE.U32 R4, R0, 0x4, R4 ;  /* 0x0000000400047825 */ /* 0x001fca00078e0004 */
[----:B---3--:R-:W-:Y:S01]  /*0500*/  STG.E desc[UR4][R4.64], R3 ;  /* 0x0000000304007986 */ /* 0x008fe2000c101904 */
[----:B------:R-:W-:Y:S05]  /*0510*/  EXIT ;  /* 0x000000000000794d */ /* 0x000fea0003800000 */
.L_x_9:
        /* <DEDUP_REMOVED lines=14> */
.L_x_11:


//--------------------- .nv.shared._Z10reduceSmemPiS_j --------------------------
	.section	.nv.shared._Z10reduceSmemPiS_j,"aw",@nobits
	.sectionflags	@""
	.align	4
.nv.shared._Z10reduceSmemPiS_j:
	.zero		2048


//--------------------- .nv.shared.reserved.0     --------------------------
	.section	.nv.shared.reserved.0,"aw",@nobits
	.weak		__nv_reservedSMEM_offset_0_alias
	.size		__nv_reservedSMEM_offset_0_alias, 0, 64
	.other		__nv_reservedSMEM_offset_0_alias,@"STO_CUDA_RESERVED_SHARED STV_DEFAULT"
__nv_reservedSMEM_offset_0_alias:
	.zero		0
	.zero		64


//--------------------- .nv.constant0._Z10reduceSmemPiS_j --------------------------
	.section	.nv.constant0._Z10reduceSmemPiS_j,"a",@progbits
	.sectionflags	@""
	.align	4
.nv.constant0._Z10reduceSmemPiS_j:
	.zero		916


//--------------------- .nv.constant0._Z10reduceGmemPiS_j --------------------------
	.section	.nv.constant0._Z10reduceGmemPiS_j,"a",@progbits
	.sectionflags	@""
	.align	4
.nv.constant0._Z10reduceGmemPiS_j:
	.zero		916


//--------------------- SYMBOLS --------------------------

	.type		.nv.reservedSmem.offset0,@object
	.size		.nv.reservedSmem.offset0,0x4
	.type		.nv.reservedSmem.cap,@object
	.size		.nv.reservedSmem.cap,0x4
